//
// Generated by NVIDIA NVVM Compiler
//
// Compiler Build ID: CL-36424714
// Cuda compilation tools, release 13.0, V13.0.88
// Based on NVVM 20.0.0
//

.version 9.0
.target sm_100
.address_size 64

	// .globl	_Z22matrix_multiply_kernelPKfS0_Pfii

.visible .entry _Z22matrix_multiply_kernelPKfS0_Pfii(
	.param .u64 .ptr .align 1 _Z22matrix_multiply_kernelPKfS0_Pfii_param_0,
	.param .u64 .ptr .align 1 _Z22matrix_multiply_kernelPKfS0_Pfii_param_1,
	.param .u64 .ptr .align 1 _Z22matrix_multiply_kernelPKfS0_Pfii_param_2,
	.param .u32 _Z22matrix_multiply_kernelPKfS0_Pfii_param_3,
	.param .u32 _Z22matrix_multiply_kernelPKfS0_Pfii_param_4
)
{
	.reg .pred 	%p<13>;
	.reg .b32 	%r<43>;
	.reg .b32 	%f<68>;
	.reg .b64 	%rd<40>;

	ld.param.u64 	%rd8, [_Z22matrix_multiply_kernelPKfS0_Pfii_param_0];
	ld.param.u64 	%rd9, [_Z22matrix_multiply_kernelPKfS0_Pfii_param_1];
	ld.param.u64 	%rd7, [_Z22matrix_multiply_kernelPKfS0_Pfii_param_2];
	ld.param.u32 	%r18, [_Z22matrix_multiply_kernelPKfS0_Pfii_param_3];
	ld.param.u32 	%r17, [_Z22matrix_multiply_kernelPKfS0_Pfii_param_4];
	cvta.to.global.u64 	%rd1, %rd9;
	cvta.to.global.u64 	%rd2, %rd8;
	mov.u32 	%r19, %ctaid.y;
	mov.u32 	%r20, %ntid.y;
	mov.u32 	%r21, %tid.y;
	mad.lo.s32 	%r1, %r19, %r20, %r21;
	mov.u32 	%r22, %ctaid.x;
	mov.u32 	%r23, %ntid.x;
	mov.u32 	%r24, %tid.x;
	mad.lo.s32 	%r2, %r22, %r23, %r24;
	setp.ge.s32 	%p1, %r1, %r18;
	setp.gt.s32 	%p2, %r2, 1023;
	or.pred  	%p3, %p2, %p1;
	@%p3 bra 	$L__BB0_14;
	setp.lt.s32 	%p4, %r17, 1;
	mov.f32 	%f67, 0f00000000;
	@%p4 bra 	$L__BB0_13;
	mul.lo.s32 	%r3, %r17, %r1;
	and.b32  	%r4, %r17, 7;
	setp.lt.u32 	%p5, %r17, 8;
	mov.f32 	%f67, 0f00000000;
	mov.b32 	%r41, 0;
	@%p5 bra 	$L__BB0_5;
	and.b32  	%r41, %r17, 2147483640;
	neg.s32 	%r39, %r41;
	mul.wide.u32 	%rd10, %r3, 4;
	add.s64 	%rd11, %rd10, %rd2;
	add.s64 	%rd39, %rd11, 16;
	add.s64 	%rd4, %rd1, 16384;
	mov.f32 	%f67, 0f00000000;
	mov.u32 	%r38, %r2;
$L__BB0_4:
	.pragma "nounroll";
	mul.wide.s32 	%rd12, %r38, 4;
	add.s64 	%rd13, %rd4, %rd12;
	ld.global.f32 	%f17, [%rd39+-16];
	ld.global.f32 	%f18, [%rd13+-16384];
	fma.rn.f32 	%f19, %f17, %f18, %f67;
	ld.global.f32 	%f20, [%rd39+-12];
	ld.global.f32 	%f21, [%rd13+-12288];
	fma.rn.f32 	%f22, %f20, %f21, %f19;
	ld.global.f32 	%f23, [%rd39+-8];
	ld.global.f32 	%f24, [%rd13+-8192];
	fma.rn.f32 	%f25, %f23, %f24, %f22;
	ld.global.f32 	%f26, [%rd39+-4];
	ld.global.f32 	%f27, [%rd13+-4096];
	fma.rn.f32 	%f28, %f26, %f27, %f25;
	ld.global.f32 	%f29, [%rd39];
	ld.global.f32 	%f30, [%rd13];
	fma.rn.f32 	%f31, %f29, %f30, %f28;
	ld.global.f32 	%f32, [%rd39+4];
	ld.global.f32 	%f33, [%rd13+4096];
	fma.rn.f32 	%f34, %f32, %f33, %f31;
	ld.global.f32 	%f35, [%rd39+8];
	ld.global.f32 	%f36, [%rd13+8192];
	fma.rn.f32 	%f37, %f35, %f36, %f34;
	ld.global.f32 	%f38, [%rd39+12];
	ld.global.f32 	%f39, [%rd13+12288];
	fma.rn.f32 	%f67, %f38, %f39, %f37;
	add.s32 	%r39, %r39, 8;
	add.s64 	%rd39, %rd39, 32;
	add.s32 	%r38, %r38, 8192;
	setp.ne.s32 	%p6, %r39, 0;
	@%p6 bra 	$L__BB0_4;
$L__BB0_5:
	setp.eq.s32 	%p7, %r4, 0;
	@%p7 bra 	$L__BB0_13;
	and.b32  	%r12, %r17, 3;
	setp.lt.u32 	%p8, %r4, 4;
	@%p8 bra 	$L__BB0_8;
	add.s32 	%r26, %r41, %r3;
	mul.wide.u32 	%rd14, %r26, 4;
	add.s64 	%rd15, %rd2, %rd14;
	ld.global.f32 	%f41, [%rd15];
	shl.b32 	%r27, %r41, 10;
	add.s32 	%r28, %r27, %r2;
	mul.wide.s32 	%rd16, %r28, 4;
	add.s64 	%rd17, %rd1, %rd16;
	ld.global.f32 	%f42, [%rd17];
	fma.rn.f32 	%f43, %f41, %f42, %f67;
	cvt.u64.u32 	%rd18, %r3;
	cvt.u64.u32 	%rd19, %r41;
	add.s64 	%rd20, %rd19, %rd18;
	shl.b64 	%rd21, %rd20, 2;
	add.s64 	%rd22, %rd2, %rd21;
	ld.global.f32 	%f44, [%rd22+4];
	ld.global.f32 	%f45, [%rd17+4096];
	fma.rn.f32 	%f46, %f44, %f45, %f43;
	ld.global.f32 	%f47, [%rd22+8];
	ld.global.f32 	%f48, [%rd17+8192];
	fma.rn.f32 	%f49, %f47, %f48, %f46;
	ld.global.f32 	%f50, [%rd22+12];
	ld.global.f32 	%f51, [%rd17+12288];
	fma.rn.f32 	%f67, %f50, %f51, %f49;
	add.s32 	%r41, %r41, 4;
$L__BB0_8:
	setp.eq.s32 	%p9, %r12, 0;
	@%p9 bra 	$L__BB0_13;
	setp.eq.s32 	%p10, %r12, 1;
	@%p10 bra 	$L__BB0_11;
	add.s32 	%r29, %r41, %r3;
	mul.wide.u32 	%rd23, %r29, 4;
	add.s64 	%rd24, %rd2, %rd23;
	ld.global.f32 	%f53, [%rd24];
	shl.b32 	%r30, %r41, 10;
	add.s32 	%r31, %r30, %r2;
	mul.wide.s32 	%rd25, %r31, 4;
	add.s64 	%rd26, %rd1, %rd25;
	ld.global.f32 	%f54, [%rd26];
	fma.rn.f32 	%f55, %f53, %f54, %f67;
	cvt.u64.u32 	%rd27, %r3;
	cvt.u64.u32 	%rd28, %r41;
	add.s64 	%rd29, %rd28, %rd27;
	shl.b64 	%rd30, %rd29, 2;
	add.s64 	%rd31, %rd2, %rd30;
	ld.global.f32 	%f56, [%rd31+4];
	ld.global.f32 	%f57, [%rd26+4096];
	fma.rn.f32 	%f67, %f56, %f57, %f55;
	add.s32 	%r41, %r41, 2;
$L__BB0_11:
	and.b32  	%r32, %r17, 1;
	setp.eq.b32 	%p11, %r32, 1;
	not.pred 	%p12, %p11;
	@%p12 bra 	$L__BB0_13;
	add.s32 	%r33, %r41, %r3;
	mul.wide.u32 	%rd32, %r33, 4;
	add.s64 	%rd33, %rd2, %rd32;
	ld.global.f32 	%f58, [%rd33];
	shl.b32 	%r34, %r41, 10;
	add.s32 	%r35, %r34, %r2;
	mul.wide.s32 	%rd34, %r35, 4;
	add.s64 	%rd35, %rd1, %rd34;
	ld.global.f32 	%f59, [%rd35];
	fma.rn.f32 	%f67, %f58, %f59, %f67;
$L__BB0_13:
	shl.b32 	%r36, %r1, 10;
	add.s32 	%r37, %r36, %r2;
	cvta.to.global.u64 	%rd36, %rd7;
	mul.wide.s32 	%rd37, %r37, 4;
	add.s64 	%rd38, %rd36, %rd37;
	st.global.f32 	[%rd38], %f67;
$L__BB0_14:
	ret;

}


// ===== COMPILED SASS (sm_100) =====

	.target	sm_100

	.elftype	@"ET_EXEC"


//--------------------- .note.nv.tkinfo           --------------------------
	.section	.note.nv.tkinfo,"",@"SHT_NOTE"
	.sectionflags	@"SHF_NOTE_NV_TKINFO"
	.tkinfo
        /*0018*/ 	.word	0x00000002
        /*0030*/ 	.string	""
        /*0030*/ 	.string	"ptxas"
        /*0030*/ 	.string	"Cuda compilation tools, release 13.0, V13.0.88"
        /*0030*/ 	.string	"Build cuda_13.0.r13.0/compiler.36424714_0"
        /*0030*/ 	.string	"-arch sm_100 -m 64 "



//--------------------- .note.nv.cuinfo           --------------------------
	.section	.note.nv.cuinfo,"",@"SHT_NOTE"
	.sectionflags	@"SHF_NOTE_NV_CUINFO"
        /*0018*/ 	.short	0x0002
        /*001a*/ 	.short	0x0064
        /*001c*/ 	.short	0x0082
	.zero		2


//--------------------- .nv.info                  --------------------------
	.section	.nv.info,"",@"SHT_CUDA_INFO"
	.align	4


	//----- nvinfo : EIATTR_REGCOUNT
	.align		4
        /*0000*/ 	.byte	0x04, 0x2f
        /*0002*/ 	.short	(.L_1 - .L_0)
	.align		4
.L_0:
        /*0004*/ 	.word	index@(_Z22matrix_multiply_kernelPKfS0_Pfii)
        /*0008*/ 	.word	0x0000001e


	//----- nvinfo : EIATTR_FRAME_SIZE
	.align		4
.L_1:
        /*000c*/ 	.byte	0x04, 0x11
        /*000e*/ 	.short	(.L_3 - .L_2)
	.align		4
.L_2:
        /*0010*/ 	.word	index@(_Z22matrix_multiply_kernelPKfS0_Pfii)
        /*0014*/ 	.word	0x00000000


	//----- nvinfo : EIATTR_MIN_STACK_SIZE
	.align		4
.L_3:
        /*0018*/ 	.byte	0x04, 0x12
        /*001a*/ 	.short	(.L_5 - .L_4)
	.align		4
.L_4:
        /*001c*/ 	.word	index@(_Z22matrix_multiply_kernelPKfS0_Pfii)
        /*0020*/ 	.word	0x00000000
.L_5:


//--------------------- .nv.compat                --------------------------
	.section	.nv.compat,"",@"SHT_CUDA_COMPAT_INFO"
	.align	4
        /*0000*/ 	.byte	0x02, 0x09, 0x00, 0x00, 0x02, 0x02, 0x01, 0x00, 0x02, 0x05, 0x05, 0x00, 0x03, 0x07, 0x01, 0x01
        /*0010*/ 	.byte	0x02, 0x03, 0x00, 0x00, 0x02, 0x06, 0x01, 0x00, 0x04, 0x0b, 0x08, 0x00, 0x09, 0x00, 0x00, 0x00
        /*0020*/ 	.byte	0x00, 0x00, 0x00, 0x00


//--------------------- .nv.info._Z22matrix_multiply_kernelPKfS0_Pfii --------------------------
	.section	.nv.info._Z22matrix_multiply_kernelPKfS0_Pfii,"",@"SHT_CUDA_INFO"
	.sectionflags	@""
	.align	4


	//----- nvinfo : EIATTR_CUDA_API_VERSION
	.align		4
        /*0000*/ 	.byte	0x04, 0x37
        /*0002*/ 	.short	(.L_7 - .L_6)
.L_6:
        /*0004*/ 	.word	0x00000082


	//----- nvinfo : EIATTR_KPARAM_INFO
	.align		4
.L_7:
        /*0008*/ 	.byte	0x04, 0x17
        /*000a*/ 	.short	(.L_9 - .L_8)
.L_8:
        /*000c*/ 	.word	0x00000000
        /*0010*/ 	.short	0x0004
        /*0012*/ 	.short	0x001c
        /*0014*/ 	.byte	0x00, 0xf0, 0x11, 0x00


	//----- nvinfo : EIATTR_KPARAM_INFO
	.align		4
.L_9:
        /*0018*/ 	.byte	0x04, 0x17
        /*001a*/ 	.short	(.L_11 - .L_10)
.L_10:
        /*001c*/ 	.word	0x00000000
        /*0020*/ 	.short	0x0003
        /*0022*/ 	.short	0x0018
        /*0024*/ 	.byte	0x00, 0xf0, 0x11, 0x00


	//----- nvinfo : EIATTR_KPARAM_INFO
	.align		4
.L_11:
        /*0028*/ 	.byte	0x04, 0x17
        /*002a*/ 	.short	(.L_13 - .L_12)
.L_12:
        /*002c*/ 	.word	0x00000000
        /*0030*/ 	.short	0x0002
        /*0032*/ 	.short	0x0010
        /*0034*/ 	.byte	0x00, 0xf5, 0x21, 0x00


	//----- nvinfo : EIATTR_KPARAM_INFO
	.align		4
.L_13:
        /*0038*/ 	.byte	0x04, 0x17
        /*003a*/ 	.short	(.L_15 - .L_14)
.L_14:
        /*003c*/ 	.word	0x00000000
        /*0040*/ 	.short	0x0001
        /*0042*/ 	.short	0x0008
        /*0044*/ 	.byte	0x00, 0xf5, 0x21, 0x00


	//----- nvinfo : EIATTR_KPARAM_INFO
	.align		4
.L_15:
        /*0048*/ 	.byte	0x04, 0x17
        /*004a*/ 	.short	(.L_17 - .L_16)
.L_16:
        /*004c*/ 	.word	0x00000000
        /*0050*/ 	.short	0x0000
        /*0052*/ 	.short	0x0000
        /*0054*/ 	.byte	0x00, 0xf5, 0x21, 0x00


	//----- nvinfo : EIATTR_SPARSE_MMA_MASK
	.align		4
.L_17:
        /*0058*/ 	.byte	0x03, 0x50
        /*005a*/ 	.short	0x0000


	//----- nvinfo : EIATTR_MAXREG_COUNT
	.align		4
        /*005c*/ 	.byte	0x03, 0x1b
        /*005e*/ 	.short	0x00ff


	//----- nvinfo : EIATTR_MERCURY_ISA_VERSION
	.align		4
        /*0060*/ 	.byte	0x03, 0x5f
        /*0062*/ 	.short	0x0101


	//----- nvinfo : EIATTR_VRC_CTA_INIT_COUNT
	.align		4
        /*0064*/ 	.byte	0x02, 0x4a
	.zero		1
	.zero		1


	//----- nvinfo : EIATTR_EXIT_INSTR_OFFSETS
	.align		4
        /*0068*/ 	.byte	0x04, 0x1c
        /*006a*/ 	.short	(.L_19 - .L_18)


	//   ....[0]....
.L_18:
        /*006c*/ 	.word	0x000000c0


	//   ....[1]....
        /*0070*/ 	.word	0x00000850


	//----- nvinfo : EIATTR_CBANK_PARAM_SIZE
	.align		4
.L_19:
        /*0074*/ 	.byte	0x03, 0x19
        /*0076*/ 	.short	0x0020


	//----- nvinfo : EIATTR_PARAM_CBANK
	.align		4
        /*0078*/ 	.byte	0x04, 0x0a
        /*007a*/ 	.short	(.L_21 - .L_20)
	.align		4
.L_20:
        /*007c*/ 	.word	index@(.nv.constant0._Z22matrix_multiply_kernelPKfS0_Pfii)
        /*0080*/ 	.short	0x0380
        /*0082*/ 	.short	0x0020


	//----- nvinfo : EIATTR_SW_WAR
	.align		4
.L_21:
        /*0084*/ 	.byte	0x04, 0x36
        /*0086*/ 	.short	(.L_23 - .L_22)
.L_22:
        /*0088*/ 	.word	0x00000008
.L_23:


//--------------------- .nv.callgraph             --------------------------
	.section	.nv.callgraph,"",@"SHT_CUDA_CALLGRAPH"
	.align	4
	.sectionentsize	8
	.align		4
        /*0000*/ 	.word	0x00000000
	.align		4
        /*0004*/ 	.word	0xffffffff
	.align		4
        /*0008*/ 	.word	0x00000000
	.align		4
        /*000c*/ 	.word	0xfffffffe
	.align		4
        /*0010*/ 	.word	0x00000000
	.align		4
        /*0014*/ 	.word	0xfffffffd
	.align		4
        /*0018*/ 	.word	0x00000000
	.align		4
        /*001c*/ 	.word	0xfffffffc


//--------------------- .text._Z22matrix_multiply_kernelPKfS0_Pfii --------------------------
	.section	.text._Z22matrix_multiply_kernelPKfS0_Pfii,"ax",@progbits
	.align	128
        .global         _Z22matrix_multiply_kernelPKfS0_Pfii
        .type           _Z22matrix_multiply_kernelPKfS0_Pfii,@function
        .size           _Z22matrix_multiply_kernelPKfS0_Pfii,(.L_x_5 - _Z22matrix_multiply_kernelPKfS0_Pfii)
        .other          _Z22matrix_multiply_kernelPKfS0_Pfii,@"STO_CUDA_ENTRY STV_DEFAULT"
_Z22matrix_multiply_kernelPKfS0_Pfii:
.text._Z22matrix_multiply_kernelPKfS0_Pfii:
[----:B------:R-:W-:Y:S01]  /*0000*/  LDC R1, c[0x0][0x37c] ;  /* 0x0000df00ff017b82 */ /* 0x000fe20000000800 */
[----:B------:R-:W0:Y:S07]  /*0010*/  S2R R3, SR_TID.Y ;  /* 0x0000000000037919 */ /* 0x000e2e0000002200 */
[----:B------:R-:W0:Y:S01]  /*0020*/  S2UR UR4, SR_CTAID.Y ;  /* 0x00000000000479c3 */ /* 0x000e220000002600 */
[----:B------:R-:W1:Y:S01]  /*0030*/  LDCU UR6, c[0x0][0x398] ;  /* 0x00007300ff0677ac */ /* 0x000e620008000800 */
[----:B------:R-:W2:Y:S06]  /*0040*/  S2R R2, SR_TID.X ;  /* 0x0000000000027919 */ /* 0x000eac0000002100 */
[----:B------:R-:W0:Y:S08]  /*0050*/  LDC R0, c[0x0][0x364] ;  /* 0x0000d900ff007b82 */ /* 0x000e300000000800 */
[----:B------:R-:W2:Y:S08]  /*0060*/  S2UR UR5, SR_CTAID.X ;  /* 0x00000000000579c3 */ /* 0x000eb00000002500 */
[----:B------:R-:W2:Y:S01]  /*0070*/  LDC R7, c[0x0][0x360] ;  /* 0x0000d800ff077b82 */ /* 0x000ea20000000800 */
[----:B0-----:R-:W-:-:S05]  /*0080*/  IMAD R0, R0, UR4, R3 ;  /* 0x0000000400007c24 */ /* 0x001fca000f8e0203 */
[----:B-1----:R-:W-:Y:S01]  /*0090*/  ISETP.GE.AND P0, PT, R0, UR6, PT ;  /* 0x0000000600007c0c */ /* 0x002fe2000bf06270 */
[----:B--2---:R-:W-:-:S05]  /*00a0*/  IMAD R7, R7, UR5, R2 ;  /* 0x0000000507077c24 */ /* 0x004fca000f8e0202 */
[----:B------:R-:W-:-:S13]  /*00b0*/  ISETP.GT.OR P0, PT, R7, 0x3ff, P0 ;  /* 0x000003ff0700780c */ /* 0x000fda0000704670 */
[----:B------:R-:W-:Y:S05]  /*00c0*/  @P0 EXIT ;  /* 0x000000000000094d */ /* 0x000fea0003800000 */
[----:B------:R-:W0:Y:S01]  /*00d0*/  LDC R9, c[0x0][0x39c] ;  /* 0x0000e700ff097b82 */ /* 0x000e220000000800 */
[----:B------:R-:W1:Y:S01]  /*00e0*/  LDCU.64 UR6, c[0x0][0x358] ;  /* 0x00006b00ff0677ac */ /* 0x000e620008000a00 */
[----:B------:R-:W-:Y:S01]  /*00f0*/  HFMA2 R8, -RZ, RZ, 0, 0 ;  /* 0x00000000ff087431 */ /* 0x000fe200000001ff */
[----:B0-----:R-:W-:-:S13]  /*0100*/  ISETP.GE.AND P0, PT, R9, 0x1, PT ;  /* 0x000000010900780c */ /* 0x001fda0003f06270 */
[----:B-1----:R-:W-:Y:S05]  /*0110*/  @!P0 BRA `(.L_x_0) ;  /* 0x0000000400bc8947 */ /* 0x002fea0003800000 */
[C---:B------:R-:W-:Y:S01]  /*0120*/  ISETP.GE.U32.AND P1, PT, R9.reuse, 0x8, PT ;  /* 0x000000080900780c */ /* 0x040fe20003f26070 */
[----:B------:R-:W-:Y:S01]  /*0130*/  IMAD R6, R0, R9, RZ ;  /* 0x0000000900067224 */ /* 0x000fe200078e02ff */
[----:B------:R-:W-:Y:S01]  /*0140*/  LOP3.LUT R26, R9, 0x7, RZ, 0xc0, !PT ;  /* 0x00000007091a7812 */ /* 0x000fe200078ec0ff */
[----:B------:R-:W-:Y:S01]  /*0150*/  IMAD.MOV.U32 R8, RZ, RZ, RZ ;  /* 0x000000ffff087224 */ /* 0x000fe200078e00ff */
[----:B------:R-:W-:Y:S02]  /*0160*/  MOV R11, RZ ;  /* 0x000000ff000b7202 */ /* 0x000fe40000000f00 */
[----:B------:R-:W-:-:S07]  /*0170*/  ISETP.NE.AND P0, PT, R26, RZ, PT ;  /* 0x000000ff1a00720c */ /* 0x000fce0003f05270 */
[----:B------:R-:W-:Y:S06]  /*0180*/  @!P1 BRA `(.L_x_1) ;  /* 0x0000000000b09947 */ /* 0x000fec0003800000 */
[----:B------:R-:W0:Y:S01]  /*0190*/  LDC.64 R2, c[0x0][0x380] ;  /* 0x0000e000ff027b82 */ /* 0x000e220000000a00 */
[----:B------:R-:W1:Y:S01]  /*01a0*/  LDCU.64 UR4, c[0x0][0x388] ;  /* 0x00007100ff0477ac */ /* 0x000e620008000a00 */
[----:B------:R-:W-:Y:S01]  /*01b0*/  LOP3.LUT R11, R9, 0x7ffffff8, RZ, 0xc0, !PT ;  /* 0x7ffffff8090b7812 */ /* 0x000fe200078ec0ff */
[----:B------:R-:W-:Y:S01]  /*01c0*/  IMAD.MOV.U32 R10, RZ, RZ, R7 ;  /* 0x000000ffff0a7224 */ /* 0x000fe200078e0007 */
[----:B------:R-:W-:Y:S02]  /*01d0*/  MOV R8, RZ ;  /* 0x000000ff00087202 */ /* 0x000fe40000000f00 */
[----:B------:R-:W-:Y:S01]  /*01e0*/  IADD3 R12, PT, PT, -R11, RZ, RZ ;  /* 0x000000ff0b0c7210 */ /* 0x000fe20007ffe1ff */
[----:B-1----:R-:W-:-:S04]  /*01f0*/  UIADD3 UR4, UP0, UPT, UR4, 0x4000, URZ ;  /* 0x0000400004047890 */ /* 0x002fc8000ff1e0ff */
[----:B------:R-:W-:Y:S01]  /*0200*/  UIADD3.X UR5, UPT, UPT, URZ, UR5, URZ, UP0, !UPT ;  /* 0x00000005ff057290 */ /* 0x000fe200087fe4ff */
[----:B0-----:R-:W-:-:S03]  /*0210*/  IMAD.WIDE.U32 R2, R6, 0x4, R2 ;  /* 0x0000000406027825 */ /* 0x001fc600078e0002 */
[----:B------:R-:W-:-:S05]  /*0220*/  IADD3 R4, P1, PT, R2, 0x10, RZ ;  /* 0x0000001002047810 */ /* 0x000fca0007f3e0ff */
[----:B------:R-:W-:-:S08]  /*0230*/  IMAD.X R5, RZ, RZ, R3, P1 ;  /* 0x000000ffff057224 */ /* 0x000fd000008e0603 */
.L_x_2:
[----:B------:R-:W-:Y:S01]  /*0240*/  MOV R3, UR5 ;  /* 0x0000000500037c02 */ /* 0x000fe20008000f00 */
[----:B------:R-:W-:Y:S01]  /*0250*/  IMAD.U32 R2, RZ, RZ, UR4 ;  /* 0x00000004ff027e24 */ /* 0x000fe2000f8e00ff */
[----:B------:R-:W2:Y:S03]  /*0260*/  LDG.E R23, desc[UR6][R4.64+-0x10] ;  /* 0xfffff00604177981 */ /* 0x000ea6000c1e1900 */
[----:B------:R-:W-:Y:S01]  /*0270*/  IMAD.WIDE R2, R10, 0x4, R2 ;  /* 0x000000040a027825 */ /* 0x000fe200078e0202 */
[----:B------:R-:W3:Y:S04]  /*0280*/  LDG.E R14, desc[UR6][R4.64+-0xc] ;  /* 0xfffff406040e7981 */ /* 0x000ee8000c1e1900 */
[----:B------:R-:W2:Y:S04]  /*0290*/  LDG.E R24, desc[UR6][R2.64+-0x4000] ;  /* 0xffc0000602187981 */ /* 0x000ea8000c1e1900 */
[----:B------:R-:W3:Y:S04]  /*02a0*/  LDG.E R13, desc[UR6][R2.64+-0x3000] ;  /* 0xffd00006020d7981 */ /* 0x000ee8000c1e1900 */
[----:B------:R-:W4:Y:S04]  /*02b0*/  LDG.E R21, desc[UR6][R4.64+-0x8] ;  /* 0xfffff80604157981 */ /* 0x000f28000c1e1900 */
[----:B------:R-:W4:Y:S04]  /*02c0*/  LDG.E R22, desc[UR6][R2.64+-0x2000] ;  /* 0xffe0000602167981 */ /* 0x000f28000c1e1900 */
[----:B------:R-:W5:Y:S04]  /*02d0*/  LDG.E R19, desc[UR6][R4.64+-0x4] ;  /* 0xfffffc0604137981 */ /* 0x000f68000c1e1900 */
[----:B------:R-:W5:Y:S04]  /*02e0*/  LDG.E R20, desc[UR6][R2.64+-0x1000] ;  /* 0xfff0000602147981 */ /* 0x000f68000c1e1900 */
[----:B------:R-:W5:Y:S04]  /*02f0*/  LDG.E R17, desc[UR6][R4.64] ;  /* 0x0000000604117981 */ /* 0x000f68000c1e1900 */
[----:B------:R-:W5:Y:S04]  /*0300*/  LDG.E R18, desc[UR6][R2.64] ;  /* 0x0000000602127981 */ /* 0x000f68000c1e1900 */
[----:B------:R-:W5:Y:S04]  /*0310*/  LDG.E R15, desc[UR6][R4.64+0x4] ;  /* 0x00000406040f7981 */ /* 0x000f68000c1e1900 */
[----:B------:R-:W5:Y:S04]  /*0320*/  LDG.E R16, desc[UR6][R2.64+0x1000] ;  /* 0x0010000602107981 */ /* 0x000f68000c1e1900 */
[----:B------:R-:W5:Y:S01]  /*0330*/  LDG.E R25, desc[UR6][R2.64+0x3000] ;  /* 0x0030000602197981 */ /* 0x000f62000c1e1900 */
[----:B--2---:R-:W-:-:S03]  /*0340*/  FFMA R27, R23, R24, R8 ;  /* 0x00000018171b7223 */ /* 0x004fc60000000008 */
[----:B------:R-:W2:Y:S04]  /*0350*/  LDG.E R23, desc[UR6][R4.64+0x8] ;  /* 0x0000080604177981 */ /* 0x000ea8000c1e1900 */
[----:B------:R-:W2:Y:S04]  /*0360*/  LDG.E R8, desc[UR6][R2.64+0x2000] ;  /* 0x0020000602087981 */ /* 0x000ea8000c1e1900 */
[----:B------:R0:W2:Y:S01]  /*0370*/  LDG.E R24, desc[UR6][R4.64+0xc] ;  /* 0x00000c0604187981 */ /* 0x0000a2000c1e1900 */
[----:B---3--:R-:W-:Y:S01]  /*0380*/  FFMA R14, R14, R13, R27 ;  /* 0x0000000d0e0e7223 */ /* 0x008fe2000000001b */
[----:B------:R-:W-:-:S03]  /*0390*/  VIADD R12, R12, 0x8 ;  /* 0x000000080c0c7836 */ /* 0x000fc60000000000 */
[----:B----4-:R-:W-:Y:S02]  /*03a0*/  FFMA R14, R21, R22, R14 ;  /* 0x00000016150e7223 */ /* 0x010fe4000000000e */
[----:B------:R-:W-:Y:S02]  /*03b0*/  ISETP.NE.AND P1, PT, R12, RZ, PT ;  /* 0x000000ff0c00720c */ /* 0x000fe40003f25270 */
[----:B-----5:R-:W-:-:S04]  /*03c0*/  FFMA R14, R19, R20, R14 ;  /* 0x00000014130e7223 */ /* 0x020fc8000000000e */
[----:B------:R-:W-:Y:S01]  /*03d0*/  FFMA R14, R17, R18, R14 ;  /* 0x00000012110e7223 */ /* 0x000fe2000000000e */
[----:B0-----:R-:W-:-:S03]  /*03e0*/  IADD3 R4, P2, PT, R4, 0x20, RZ ;  /* 0x0000002004047810 */ /* 0x001fc60007f5e0ff */
[----:B------:R-:W-:Y:S01]  /*03f0*/  FFMA R14, R15, R16, R14 ;  /* 0x000000100f0e7223 */ /* 0x000fe2000000000e */
[----:B------:R-:W-:Y:S01]  /*0400*/  IADD3.X R5, PT, PT, RZ, R5, RZ, P2, !PT ;  /* 0x00000005ff057210 */ /* 0x000fe200017fe4ff */
[----:B------:R-:W-:Y:S02]  /*0410*/  VIADD R10, R10, 0x2000 ;  /* 0x000020000a0a7836 */ /* 0x000fe40000000000 */
[----:B--2---:R-:W-:-:S04]  /*0420*/  FFMA R23, R23, R8, R14 ;  /* 0x0000000817177223 */ /* 0x004fc8000000000e */
[----:B------:R-:W-:Y:S01]  /*0430*/  FFMA R8, R24, R25, R23 ;  /* 0x0000001918087223 */ /* 0x000fe20000000017 */
[----:B------:R-:W-:Y:S06]  /*0440*/  @P1 BRA `(.L_x_2) ;  /* 0xfffffffc007c1947 */ /* 0x000fec000383ffff */
.L_x_1:
[----:B------:R-:W-:Y:S05]  /*0450*/  @!P0 BRA `(.L_x_0) ;  /* 0x0000000000ec8947 */ /* 0x000fea0003800000 */
[----:B------:R-:W-:Y:S02]  /*0460*/  ISETP.GE.U32.AND P1, PT, R26, 0x4, PT ;  /* 0x000000041a00780c */ /* 0x000fe40003f26070 */
[----:B------:R-:W-:-:S04]  /*0470*/  LOP3.LUT R18, R9, 0x3, RZ, 0xc0, !PT ;  /* 0x0000000309127812 */ /* 0x000fc800078ec0ff */
[----:B------:R-:W-:-:S07]  /*0480*/  ISETP.NE.AND P0, PT, R18, RZ, PT ;  /* 0x000000ff1200720c */ /* 0x000fce0003f05270 */
[----:B------:R-:W-:Y:S06]  /*0490*/  @!P1 BRA `(.L_x_3) ;  /* 0x0000000000609947 */ /* 0x000fec0003800000 */
[----:B------:R-:W0:Y:S01]  /*04a0*/  LDC.64 R12, c[0x0][0x380] ;  /* 0x0000e000ff0c7b82 */ /* 0x000e220000000a00 */
[----:B------:R-:W1:Y:S01]  /*04b0*/  LDCU.64 UR4, c[0x0][0x380] ;  /* 0x00007000ff0477ac */ /* 0x000e620008000a00 */
[CC--:B------:R-:W-:Y:S02]  /*04c0*/  IADD3 R3, PT, PT, R6.reuse, R11.reuse, RZ ;  /* 0x0000000b06037210 */ /* 0x0c0fe40007ffe0ff */
[----:B------:R-:W-:Y:S02]  /*04d0*/  IADD3 R10, P1, PT, R6, R11, RZ ;  /* 0x0000000b060a7210 */ /* 0x000fe40007f3e0ff */
[----:B------:R-:W-:Y:S02]  /*04e0*/  LEA R15, R11, R7, 0xa ;  /* 0x000000070b0f7211 */ /* 0x000fe400078e50ff */
[----:B------:R-:W2:Y:S01]  /*04f0*/  LDC.64 R4, c[0x0][0x388] ;  /* 0x0000e200ff047b82 */ /* 0x000ea20000000a00 */
[----:B0-----:R-:W-:-:S04]  /*0500*/  IMAD.WIDE.U32 R12, R3, 0x4, R12 ;  /* 0x00000004030c7825 */ /* 0x001fc800078e000c */
[----:B------:R-:W-:Y:S01]  /*0510*/  IMAD.X R3, RZ, RZ, RZ, P1 ;  /* 0x000000ffff037224 */ /* 0x000fe200008e06ff */
[C---:B-1----:R-:W-:Y:S01]  /*0520*/  LEA R2, P1, R10.reuse, UR4, 0x2 ;  /* 0x000000040a027c11 */ /* 0x042fe2000f8210ff */
[----:B------:R-:W3:Y:S01]  /*0530*/  LDG.E R13, desc[UR6][R12.64] ;  /* 0x000000060c0d7981 */ /* 0x000ee2000c1e1900 */
[----:B--2---:R-:W-:Y:S02]  /*0540*/  IMAD.WIDE R4, R15, 0x4, R4 ;  /* 0x000000040f047825 */ /* 0x004fe400078e0204 */
[----:B------:R-:W-:-:S03]  /*0550*/  LEA.HI.X R3, R10, UR5, R3, 0x2, P1 ;  /* 0x000000050a037c11 */ /* 0x000fc600088f1403 */
[----:B------:R-:W3:Y:S04]  /*0560*/  LDG.E R10, desc[UR6][R4.64] ;  /* 0x00000006040a7981 */ /* 0x000ee8000c1e1900 */
[----:B------:R-:W2:Y:S04]  /*0570*/  LDG.E R14, desc[UR6][R4.64+0x1000] ;  /* 0x00100006040e7981 */ /* 0x000ea8000c1e1900 */
[----:B------:R-:W2:Y:S04]  /*0580*/  LDG.E R15, desc[UR6][R2.64+0x4] ;  /* 0x00000406020f7981 */ /* 0x000ea8000c1e1900 */
[----:B------:R-:W4:Y:S04]  /*0590*/  LDG.E R16, desc[UR6][R4.64+0x2000] ;  /* 0x0020000604107981 */ /* 0x000f28000c1e1900 */
[----:B------:R-:W4:Y:S04]  /*05a0*/  LDG.E R17, desc[UR6][R2.64+0x8] ;  /* 0x0000080602117981 */ /* 0x000f28000c1e1900 */
[----:B------:R-:W5:Y:S04]  /*05b0*/  LDG.E R19, desc[UR6][R2.64+0xc] ;  /* 0x00000c0602137981 */ /* 0x000f68000c1e1900 */
[----:B------:R-:W5:Y:S01]  /*05c0*/  LDG.E R20, desc[UR6][R4.64+0x3000] ;  /* 0x0030000604147981 */ /* 0x000f62000c1e1900 */
[----:B------:R-:W-:Y:S01]  /*05d0*/  IADD3 R11, PT, PT, R11, 0x4, RZ ;  /* 0x000000040b0b7810 */ /* 0x000fe20007ffe0ff */
[----:B---3--:R-:W-:-:S04]  /*05e0*/  FFMA R10, R13, R10, R8 ;  /* 0x0000000a0d0a7223 */ /* 0x008fc80000000008 */
[----:B--2---:R-:W-:-:S04]  /*05f0*/  FFMA R10, R15, R14, R10 ;  /* 0x0000000e0f0a7223 */ /* 0x004fc8000000000a */
[----:B----4-:R-:W-:-:S04]  /*0600*/  FFMA R10, R17, R16, R10 ;  /* 0x00000010110a7223 */ /* 0x010fc8000000000a */
[----:B-----5:R-:W-:-:S07]  /*0610*/  FFMA R8, R19, R20, R10 ;  /* 0x0000001413087223 */ /* 0x020fce000000000a */
.L_x_3:
[----:B------:R-:W-:Y:S05]  /*0620*/  @!P0 BRA `(.L_x_0) ;  /* 0x0000000000788947 */ /* 0x000fea0003800000 */
[----:B------:R-:W-:Y:S01]  /*0630*/  ISETP.NE.AND P1, PT, R18, 0x1, PT ;  /* 0x000000011200780c */ /* 0x000fe20003f25270 */
[----:B------:R-:W0:Y:S01]  /*0640*/  LDC.64 R16, c[0x0][0x380] ;  /* 0x0000e000ff107b82 */ /* 0x000e220000000a00 */
[----:B------:R-:W-:-:S04]  /*0650*/  LOP3.LUT R9, R9, 0x1, RZ, 0xc0, !PT ;  /* 0x0000000109097812 */ /* 0x000fc800078ec0ff */
[----:B------:R-:W-:-:S03]  /*0660*/  ISETP.NE.U32.AND P0, PT, R9, 0x1, PT ;  /* 0x000000010900780c */ /* 0x000fc60003f05070 */
[----:B------:R-:W1:Y:S04]  /*0670*/  LDC.64 R14, c[0x0][0x388] ;  /* 0x0000e200ff0e7b82 */ /* 0x000e680000000a00 */
[CC--:B------:R-:W-:Y:S01]  /*0680*/  @P1 IADD3 R19, PT, PT, R6.reuse, R11.reuse, RZ ;  /* 0x0000000b06131210 */ /* 0x0c0fe20007ffe0ff */
[C---:B------:R-:W-:Y:S01]  /*0690*/  @P1 IMAD R9, R11.reuse, 0x400, R7 ;  /* 0x000004000b091824 */ /* 0x040fe200078e0207 */
[----:B------:R-:W-:Y:S02]  /*06a0*/  @P1 IADD3 R10, P2, PT, R6, R11, RZ ;  /* 0x0000000b060a1210 */ /* 0x000fe40007f5e0ff */
[----:B------:R-:W2:Y:S01]  /*06b0*/  @P1 LDC.64 R12, c[0x0][0x380] ;  /* 0x0000e000ff0c1b82 */ /* 0x000ea20000000a00 */
[----:B------:R-:W-:Y:S02]  /*06c0*/  @P1 IADD3 R11, PT, PT, R11, 0x2, RZ ;  /* 0x000000020b0b1810 */ /* 0x000fe40007ffe0ff */
[----:B------:R-:W-:-:S05]  /*06d0*/  @P1 IADD3.X R18, PT, PT, RZ, RZ, RZ, P2, !PT ;  /* 0x000000ffff121210 */ /* 0x000fca00017fe4ff */
[----:B------:R-:W3:Y:S01]  /*06e0*/  LDC.64 R4, c[0x0][0x380] ;  /* 0x0000e000ff047b82 */ /* 0x000ee20000000a00 */
[----:B0-----:R-:W-:-:S06]  /*06f0*/  @P1 IMAD.WIDE.U32 R16, R19, 0x4, R16 ;  /* 0x0000000413101825 */ /* 0x001fcc00078e0010 */
[----:B------:R-:W4:Y:S01]  /*0700*/  @P1 LDG.E R17, desc[UR6][R16.64] ;  /* 0x0000000610111981 */ /* 0x000f22000c1e1900 */
[----:B------:R-:W0:Y:S01]  /*0710*/  LDC.64 R2, c[0x0][0x388] ;  /* 0x0000e200ff027b82 */ /* 0x000e220000000a00 */
[----:B-1----:R-:W-:-:S04]  /*0720*/  @P1 IMAD.WIDE R14, R9, 0x4, R14 ;  /* 0x00000004090e1825 */ /* 0x002fc800078e020e */
[----:B------:R-:W-:Y:S01]  /*0730*/  @!P0 IMAD.IADD R9, R6, 0x1, R11 ;  /* 0x0000000106098824 */ /* 0x000fe200078e020b */
[C---:B--2---:R-:W-:Y:S01]  /*0740*/  @P1 LEA R12, P2, R10.reuse, R12, 0x2 ;  /* 0x0000000c0a0c1211 */ /* 0x044fe200078410ff */
[----:B------:R-:W4:Y:S01]  /*0750*/  @P1 LDG.E R6, desc[UR6][R14.64] ;  /* 0x000000060e061981 */ /* 0x000f22000c1e1900 */
[----:B------:R-:W-:Y:S02]  /*0760*/  @!P0 LEA R11, R11, R7, 0xa ;  /* 0x000000070b0b8211 */ /* 0x000fe400078e50ff */
[----:B------:R-:W-:Y:S01]  /*0770*/  @P1 LEA.HI.X R13, R10, R13, R18, 0x2, P2 ;  /* 0x0000000d0a0d1211 */ /* 0x000fe200010f1412 */
[----:B---3--:R-:W-:-:S05]  /*0780*/  @!P0 IMAD.WIDE.U32 R4, R9, 0x4, R4 ;  /* 0x0000000409048825 */ /* 0x008fca00078e0004 */
[----:B------:R-:W2:Y:S04]  /*0790*/  @P1 LDG.E R13, desc[UR6][R12.64+0x4] ;  /* 0x000004060c0d1981 */ /* 0x000ea8000c1e1900 */
[----:B------:R-:W2:Y:S01]  /*07a0*/  @P1 LDG.E R9, desc[UR6][R14.64+0x1000] ;  /* 0x001000060e091981 */ /* 0x000ea2000c1e1900 */
[----:B0-----:R-:W-:-:S03]  /*07b0*/  @!P0 IMAD.WIDE R2, R11, 0x4, R2 ;  /* 0x000000040b028825 */ /* 0x001fc600078e0202 */
[----:B------:R-:W3:Y:S04]  /*07c0*/  @!P0 LDG.E R5, desc[UR6][R4.64] ;  /* 0x0000000604058981 */ /* 0x000ee8000c1e1900 */
[----:B------:R-:W3:Y:S01]  /*07d0*/  @!P0 LDG.E R2, desc[UR6][R2.64] ;  /* 0x0000000602028981 */ /* 0x000ee2000c1e1900 */
[----:B----4-:R-:W-:-:S04]  /*07e0*/  @P1 FFMA R6, R17, R6, R8 ;  /* 0x0000000611061223 */ /* 0x010fc80000000008 */
[----:B--2---:R-:W-:-:S04]  /*07f0*/  @P1 FFMA R8, R13, R9, R6 ;  /* 0x000000090d081223 */ /* 0x004fc80000000006 */
[----:B---3--:R-:W-:-:S07]  /*0800*/  @!P0 FFMA R8, R5, R2, R8 ;  /* 0x0000000205088223 */ /* 0x008fce0000000008 */
.L_x_0:
[----:B------:R-:W0:Y:S01]  /*0810*/  LDC.64 R2, c[0x0][0x390] ;  /* 0x0000e400ff027b82 */ /* 0x000e220000000a00 */
[----:B------:R-:W-:-:S05]  /*0820*/  LEA R7, R0, R7, 0xa ;  /* 0x0000000700077211 */ /* 0x000fca00078e50ff */
[----:B0-----:R-:W-:-:S05]  /*0830*/  IMAD.WIDE R2, R7, 0x4, R2 ;  /* 0x0000000407027825 */ /* 0x001fca00078e0202 */
[----:B------:R-:W-:Y:S01]  /*0840*/  STG.E desc[UR6][R2.64], R8 ;  /* 0x0000000802007986 */ /* 0x000fe2000c101906 */
[----:B------:R-:W-:Y:S05]  /*0850*/  EXIT ;  /* 0x000000000000794d */ /* 0x000fea0003800000 */
.L_x_4:
[----:B------:R-:W-:-:S00]  /*0860*/  BRA `(.L_x_4) ;  /* 0xfffffffc00fc7947 */ /* 0x000fc0000383ffff */
[----:B------:R-:W-:-:S00]  /*0870*/  NOP ;  /* 0x0000000000007918 */ /* 0x000fc00000000000 */
        /* <DEDUP_REMOVED lines=8> */
.L_x_5:


//--------------------- .nv.shared.reserved.0     --------------------------
	.section	.nv.shared.reserved.0,"aw",@nobits
	.weak		__nv_reservedSMEM_offset_0_alias
	.size		__nv_reservedSMEM_offset_0_alias, 0, 64
	.other		__nv_reservedSMEM_offset_0_alias,@"STO_CUDA_RESERVED_SHARED STV_DEFAULT"
__nv_reservedSMEM_offset_0_alias:
	.zero		0
	.zero		64


//--------------------- .nv.constant0._Z22matrix_multiply_kernelPKfS0_Pfii --------------------------
	.section	.nv.constant0._Z22matrix_multiply_kernelPKfS0_Pfii,"a",@progbits
	.sectionflags	@""
	.align	4
.nv.constant0._Z22matrix_multiply_kernelPKfS0_Pfii:
	.zero		928


//--------------------- SYMBOLS --------------------------

	.type		.nv.reservedSmem.offset0,@object
	.size		.nv.reservedSmem.offset0,0x4
